//
// Generated by NVIDIA NVVM Compiler
//
// Compiler Build ID: CL-36424714
// Cuda compilation tools, release 13.0, V13.0.88
// Based on NVVM 20.0.0
//

.version 9.0
.target sm_100
.address_size 64

	// .globl	_Z14threeSumKernelPiiS_

.visible .entry _Z14threeSumKernelPiiS_(
	.param .u64 .ptr .align 1 _Z14threeSumKernelPiiS__param_0,
	.param .u32 _Z14threeSumKernelPiiS__param_1,
	.param .u64 .ptr .align 1 _Z14threeSumKernelPiiS__param_2
)
{
	.reg .pred 	%p<28>;
	.reg .b16 	%rs<14>;
	.reg .b32 	%r<183>;
	.reg .b64 	%rd<18>;

	ld.param.u64 	%rd8, [_Z14threeSumKernelPiiS__param_0];
	ld.param.u32 	%r77, [_Z14threeSumKernelPiiS__param_1];
	ld.param.u64 	%rd9, [_Z14threeSumKernelPiiS__param_2];
	cvta.to.global.u64 	%rd1, %rd9;
	cvta.to.global.u64 	%rd2, %rd8;
	mov.u32 	%r78, %ctaid.x;
	mov.u32 	%r79, %ntid.x;
	mov.u32 	%r80, %tid.x;
	mad.lo.s32 	%r1, %r78, %r79, %r80;
	setp.ge.s32 	%p1, %r1, %r77;
	@%p1 bra 	$L__BB0_46;
	add.s32 	%r164, %r1, 1;
	add.s32 	%r3, %r77, -1;
	setp.ge.s32 	%p2, %r164, %r3;
	@%p2 bra 	$L__BB0_46;
	mul.wide.s32 	%rd10, %r1, 4;
	add.s64 	%rd3, %rd2, %rd10;
	sub.s32 	%r82, %r77, %r1;
	add.s32 	%r4, %r82, -2;
	add.s32 	%r5, %r77, -3;
	mov.b32 	%r163, 0;
	mov.b16 	%rs12, 0;
	cvt.u16.u32 	%rs8, %r4;
	mov.u16 	%rs13, %rs12;
	mov.u32 	%r165, %r1;
	bra.uni 	$L__BB0_26;
$L__BB0_3:
	add.s32 	%r159, %r167, 2;
$L__BB0_4:
	and.b32  	%r119, %r38, 7;
	setp.eq.s32 	%p14, %r119, 0;
	@%p14 bra 	$L__BB0_25;
	add.s32 	%r120, %r37, -1;
	setp.lt.u32 	%p15, %r120, 3;
	@%p15 bra 	$L__BB0_15;
	ld.global.u32 	%r156, [%rd3];
	ld.global.u32 	%r155, [%rd6];
	add.s32 	%r121, %r155, %r156;
	mul.wide.s32 	%rd14, %r159, 4;
	add.s64 	%rd4, %rd2, %rd14;
	ld.global.u32 	%r122, [%rd4];
	neg.s32 	%r123, %r122;
	setp.ne.s32 	%p16, %r121, %r123;
	@%p16 bra 	$L__BB0_8;
	atom.global.add.u32 	%r124, [%rd1], 1;
	ld.global.u32 	%r156, [%rd3];
	ld.global.u32 	%r155, [%rd6];
$L__BB0_8:
	add.s32 	%r125, %r155, %r156;
	ld.global.u32 	%r126, [%rd4+4];
	neg.s32 	%r127, %r126;
	setp.ne.s32 	%p17, %r125, %r127;
	@%p17 bra 	$L__BB0_10;
	atom.global.add.u32 	%r128, [%rd1], 1;
	ld.global.u32 	%r156, [%rd3];
	ld.global.u32 	%r155, [%rd6];
$L__BB0_10:
	add.s32 	%r129, %r155, %r156;
	ld.global.u32 	%r130, [%rd4+8];
	neg.s32 	%r131, %r130;
	setp.ne.s32 	%p18, %r129, %r131;
	@%p18 bra 	$L__BB0_12;
	atom.global.add.u32 	%r132, [%rd1], 1;
	ld.global.u32 	%r156, [%rd3];
	ld.global.u32 	%r155, [%rd6];
$L__BB0_12:
	add.s32 	%r133, %r155, %r156;
	ld.global.u32 	%r134, [%rd4+12];
	neg.s32 	%r135, %r134;
	setp.ne.s32 	%p19, %r133, %r135;
	@%p19 bra 	$L__BB0_14;
	atom.global.add.u32 	%r136, [%rd1], 1;
$L__BB0_14:
	add.s32 	%r159, %r159, 4;
$L__BB0_15:
	and.b32  	%r137, %r37, 3;
	setp.eq.s32 	%p20, %r137, 0;
	@%p20 bra 	$L__BB0_25;
	and.b16  	%rs10, %rs5, 3;
	setp.eq.s16 	%p21, %rs10, 1;
	@%p21 bra 	$L__BB0_22;
	ld.global.u32 	%r161, [%rd3];
	ld.global.u32 	%r160, [%rd6];
	add.s32 	%r138, %r160, %r161;
	mul.wide.s32 	%rd15, %r159, 4;
	add.s64 	%rd5, %rd2, %rd15;
	ld.global.u32 	%r139, [%rd5];
	neg.s32 	%r140, %r139;
	setp.ne.s32 	%p22, %r138, %r140;
	@%p22 bra 	$L__BB0_19;
	atom.global.add.u32 	%r141, [%rd1], 1;
	ld.global.u32 	%r161, [%rd3];
	ld.global.u32 	%r160, [%rd6];
$L__BB0_19:
	add.s32 	%r142, %r160, %r161;
	ld.global.u32 	%r143, [%rd5+4];
	neg.s32 	%r144, %r143;
	setp.ne.s32 	%p23, %r142, %r144;
	@%p23 bra 	$L__BB0_21;
	atom.global.add.u32 	%r145, [%rd1], 1;
$L__BB0_21:
	add.s32 	%r159, %r159, 2;
$L__BB0_22:
	and.b16  	%rs11, %rs5, 1;
	setp.eq.b16 	%p24, %rs11, 1;
	not.pred 	%p25, %p24;
	@%p25 bra 	$L__BB0_25;
	ld.global.u32 	%r146, [%rd3];
	ld.global.u32 	%r147, [%rd6];
	add.s32 	%r148, %r147, %r146;
	mul.wide.s32 	%rd16, %r159, 4;
	add.s64 	%rd17, %rd2, %rd16;
	ld.global.u32 	%r149, [%rd17];
	neg.s32 	%r150, %r149;
	setp.ne.s32 	%p26, %r148, %r150;
	@%p26 bra 	$L__BB0_25;
	atom.global.add.u32 	%r151, [%rd1], 1;
$L__BB0_25:
	add.s32 	%r164, %r165, 1;
	setp.ge.s32 	%p27, %r164, %r3;
	add.s32 	%r163, %r163, 1;
	add.s16 	%rs13, %rs13, 1;
	add.s16 	%rs12, %rs12, 1;
	@%p27 bra 	$L__BB0_46;
$L__BB0_26:
	mov.u32 	%r167, %r165;
	mov.u32 	%r165, %r164;
	sub.s16 	%rs5, %rs8, %rs12;
	sub.s16 	%rs9, %rs8, %rs13;
	cvt.u32.u16 	%r83, %rs9;
	and.b32  	%r37, %r83, 7;
	sub.s32 	%r38, %r4, %r163;
	add.s32 	%r159, %r167, 2;
	setp.ge.s32 	%p3, %r159, %r77;
	@%p3 bra 	$L__BB0_25;
	mul.wide.s32 	%rd11, %r165, 4;
	add.s64 	%rd6, %rd2, %rd11;
	add.s32 	%r84, %r1, %r163;
	sub.s32 	%r85, %r5, %r84;
	setp.lt.u32 	%p4, %r85, 7;
	@%p4 bra 	$L__BB0_4;
	and.b32  	%r86, %r38, -8;
	neg.s32 	%r166, %r86;
$L__BB0_29:
	.pragma "nounroll";
	mul.wide.s32 	%rd12, %r159, 4;
	add.s64 	%rd13, %rd2, %rd12;
	add.s64 	%rd7, %rd13, 16;
	ld.global.u32 	%r172, [%rd3];
	ld.global.u32 	%r171, [%rd6];
	add.s32 	%r87, %r171, %r172;
	ld.global.u32 	%r88, [%rd13];
	neg.s32 	%r89, %r88;
	setp.ne.s32 	%p5, %r87, %r89;
	@%p5 bra 	$L__BB0_31;
	atom.global.add.u32 	%r90, [%rd1], 1;
	ld.global.u32 	%r172, [%rd3];
	ld.global.u32 	%r171, [%rd6];
$L__BB0_31:
	add.s32 	%r91, %r171, %r172;
	ld.global.u32 	%r92, [%rd7+-12];
	neg.s32 	%r93, %r92;
	setp.ne.s32 	%p6, %r91, %r93;
	@%p6 bra 	$L__BB0_33;
	atom.global.add.u32 	%r94, [%rd1], 1;
	ld.global.u32 	%r172, [%rd3];
	ld.global.u32 	%r171, [%rd6];
$L__BB0_33:
	add.s32 	%r95, %r171, %r172;
	ld.global.u32 	%r96, [%rd7+-8];
	neg.s32 	%r97, %r96;
	setp.ne.s32 	%p7, %r95, %r97;
	@%p7 bra 	$L__BB0_35;
	atom.global.add.u32 	%r98, [%rd1], 1;
	ld.global.u32 	%r172, [%rd3];
	ld.global.u32 	%r171, [%rd6];
$L__BB0_35:
	add.s32 	%r99, %r171, %r172;
	ld.global.u32 	%r100, [%rd7+-4];
	neg.s32 	%r101, %r100;
	setp.ne.s32 	%p8, %r99, %r101;
	@%p8 bra 	$L__BB0_37;
	atom.global.add.u32 	%r102, [%rd1], 1;
	ld.global.u32 	%r172, [%rd3];
	ld.global.u32 	%r171, [%rd6];
$L__BB0_37:
	add.s32 	%r103, %r171, %r172;
	ld.global.u32 	%r104, [%rd7];
	neg.s32 	%r105, %r104;
	setp.ne.s32 	%p9, %r103, %r105;
	@%p9 bra 	$L__BB0_39;
	atom.global.add.u32 	%r106, [%rd1], 1;
	ld.global.u32 	%r172, [%rd3];
	ld.global.u32 	%r171, [%rd6];
$L__BB0_39:
	add.s32 	%r107, %r171, %r172;
	ld.global.u32 	%r108, [%rd7+4];
	neg.s32 	%r109, %r108;
	setp.ne.s32 	%p10, %r107, %r109;
	@%p10 bra 	$L__BB0_41;
	atom.global.add.u32 	%r110, [%rd1], 1;
	ld.global.u32 	%r172, [%rd3];
	ld.global.u32 	%r171, [%rd6];
$L__BB0_41:
	add.s32 	%r111, %r171, %r172;
	ld.global.u32 	%r112, [%rd7+8];
	neg.s32 	%r113, %r112;
	setp.ne.s32 	%p11, %r111, %r113;
	@%p11 bra 	$L__BB0_43;
	atom.global.add.u32 	%r114, [%rd1], 1;
	ld.global.u32 	%r172, [%rd3];
	ld.global.u32 	%r171, [%rd6];
$L__BB0_43:
	add.s32 	%r115, %r171, %r172;
	ld.global.u32 	%r116, [%rd7+12];
	neg.s32 	%r117, %r116;
	setp.ne.s32 	%p12, %r115, %r117;
	@%p12 bra 	$L__BB0_45;
	atom.global.add.u32 	%r118, [%rd1], 1;
$L__BB0_45:
	add.s32 	%r159, %r159, 8;
	add.s32 	%r167, %r167, 8;
	add.s32 	%r166, %r166, 8;
	setp.eq.s32 	%p13, %r166, 0;
	@%p13 bra 	$L__BB0_3;
	bra.uni 	$L__BB0_29;
$L__BB0_46:
	ret;

}


// ===== COMPILED SASS (sm_100) =====

	.target	sm_100

	.elftype	@"ET_EXEC"


//--------------------- .note.nv.tkinfo           --------------------------
	.section	.note.nv.tkinfo,"",@"SHT_NOTE"
	.sectionflags	@"SHF_NOTE_NV_TKINFO"
	.tkinfo
        /*0018*/ 	.word	0x00000002
        /*0030*/ 	.string	""
        /*0030*/ 	.string	"ptxas"
        /*0030*/ 	.string	"Cuda compilation tools, release 13.0, V13.0.88"
        /*0030*/ 	.string	"Build cuda_13.0.r13.0/compiler.36424714_0"
        /*0030*/ 	.string	"-arch sm_100 -m 64 "



//--------------------- .note.nv.cuinfo           --------------------------
	.section	.note.nv.cuinfo,"",@"SHT_NOTE"
	.sectionflags	@"SHF_NOTE_NV_CUINFO"
        /*0018*/ 	.short	0x0002
        /*001a*/ 	.short	0x0064
        /*001c*/ 	.short	0x0082
	.zero		2


//--------------------- .nv.info                  --------------------------
	.section	.nv.info,"",@"SHT_CUDA_INFO"
	.align	4


	//----- nvinfo : EIATTR_REGCOUNT
	.align		4
        /*0000*/ 	.byte	0x04, 0x2f
        /*0002*/ 	.short	(.L_1 - .L_0)
	.align		4
.L_0:
        /*0004*/ 	.word	index@(_Z14threeSumKernelPiiS_)
        /*0008*/ 	.word	0x0000001c


	//----- nvinfo : EIATTR_FRAME_SIZE
	.align		4
.L_1:
        /*000c*/ 	.byte	0x04, 0x11
        /*000e*/ 	.short	(.L_3 - .L_2)
	.align		4
.L_2:
        /*0010*/ 	.word	index@(_Z14threeSumKernelPiiS_)
        /*0014*/ 	.word	0x00000000


	//----- nvinfo : EIATTR_MIN_STACK_SIZE
	.align		4
.L_3:
        /*0018*/ 	.byte	0x04, 0x12
        /*001a*/ 	.short	(.L_5 - .L_4)
	.align		4
.L_4:
        /*001c*/ 	.word	index@(_Z14threeSumKernelPiiS_)
        /*0020*/ 	.word	0x00000000
.L_5:


//--------------------- .nv.compat                --------------------------
	.section	.nv.compat,"",@"SHT_CUDA_COMPAT_INFO"
	.align	4
        /*0000*/ 	.byte	0x02, 0x09, 0x00, 0x00, 0x02, 0x02, 0x01, 0x00, 0x02, 0x05, 0x05, 0x00, 0x03, 0x07, 0x01, 0x01
        /*0010*/ 	.byte	0x02, 0x03, 0x00, 0x00, 0x02, 0x06, 0x01, 0x00, 0x04, 0x0b, 0x08, 0x00, 0x09, 0x00, 0x00, 0x00
        /*0020*/ 	.byte	0x00, 0x00, 0x00, 0x00


//--------------------- .nv.info._Z14threeSumKernelPiiS_ --------------------------
	.section	.nv.info._Z14threeSumKernelPiiS_,"",@"SHT_CUDA_INFO"
	.sectionflags	@""
	.align	4


	//----- nvinfo : EIATTR_CUDA_API_VERSION
	.align		4
        /*0000*/ 	.byte	0x04, 0x37
        /*0002*/ 	.short	(.L_7 - .L_6)
.L_6:
        /*0004*/ 	.word	0x00000082


	//----- nvinfo : EIATTR_KPARAM_INFO
	.align		4
.L_7:
        /*0008*/ 	.byte	0x04, 0x17
        /*000a*/ 	.short	(.L_9 - .L_8)
.L_8:
        /*000c*/ 	.word	0x00000000
        /*0010*/ 	.short	0x0002
        /*0012*/ 	.short	0x0010
        /*0014*/ 	.byte	0x00, 0xf5, 0x21, 0x00


	//----- nvinfo : EIATTR_KPARAM_INFO
	.align		4
.L_9:
        /*0018*/ 	.byte	0x04, 0x17
        /*001a*/ 	.short	(.L_11 - .L_10)
.L_10:
        /*001c*/ 	.word	0x00000000
        /*0020*/ 	.short	0x0001
        /*0022*/ 	.short	0x0008
        /*0024*/ 	.byte	0x00, 0xf0, 0x11, 0x00


	//----- nvinfo : EIATTR_KPARAM_INFO
	.align		4
.L_11:
        /*0028*/ 	.byte	0x04, 0x17
        /*002a*/ 	.short	(.L_13 - .L_12)
.L_12:
        /*002c*/ 	.word	0x00000000
        /*0030*/ 	.short	0x0000
        /*0032*/ 	.short	0x0000
        /*0034*/ 	.byte	0x00, 0xf5, 0x21, 0x00


	//----- nvinfo : EIATTR_SPARSE_MMA_MASK
	.align		4
.L_13:
        /*0038*/ 	.byte	0x03, 0x50
        /*003a*/ 	.short	0x0000


	//----- nvinfo : EIATTR_MAXREG_COUNT
	.align		4
        /*003c*/ 	.byte	0x03, 0x1b
        /*003e*/ 	.short	0x00ff


	//----- nvinfo : EIATTR_MERCURY_ISA_VERSION
	.align		4
        /*0040*/ 	.byte	0x03, 0x5f
        /*0042*/ 	.short	0x0101


	//----- nvinfo : EIATTR_INT_WARP_WIDE_INSTR_OFFSETS
	.align		4
        /*0044*/ 	.byte	0x04, 0x31
        /*0046*/ 	.short	(.L_15 - .L_14)


	//   ....[0]....
.L_14:
        /*0048*/ 	.word	0x000003d0


	//   ....[1]....
        /*004c*/ 	.word	0x000004d0


	//   ....[2]....
        /*0050*/ 	.word	0x000005d0


	//   ....[3]....
        /*0054*/ 	.word	0x000006d0


	//   ....[4]....
        /*0058*/ 	.word	0x000007d0


	//   ....[5]....
        /*005c*/ 	.word	0x000008d0


	//   ....[6]....
        /*0060*/ 	.word	0x000009d0


	//   ....[7]....
        /*0064*/ 	.word	0x00000af0


	//   ....[8]....
        /*0068*/ 	.word	0x00000cc0


	//   ....[9]....
        /*006c*/ 	.word	0x00000dc0


	//   ....[10]....
        /*0070*/ 	.word	0x00000ec0


	//   ....[11]....
        /*0074*/ 	.word	0x00000fc0


	//   ....[12]....
        /*0078*/ 	.word	0x00001150


	//   ....[13]....
        /*007c*/ 	.word	0x00001250


	//   ....[14]....
        /*0080*/ 	.word	0x000013a0


	//----- nvinfo : EIATTR_VRC_CTA_INIT_COUNT
	.align		4
.L_15:
        /*0084*/ 	.byte	0x02, 0x4a
	.zero		1
	.zero		1


	//----- nvinfo : EIATTR_EXIT_INSTR_OFFSETS
	.align		4
        /*0088*/ 	.byte	0x04, 0x1c
        /*008a*/ 	.short	(.L_17 - .L_16)


	//   ....[0]....
.L_16:
        /*008c*/ 	.word	0x00000070


	//   ....[1]....
        /*0090*/ 	.word	0x000000b0


	//   ....[2]....
        /*0094*/ 	.word	0x00001450


	//----- nvinfo : EIATTR_CRS_STACK_SIZE
	.align		4
.L_17:
        /*0098*/ 	.byte	0x04, 0x1e
        /*009a*/ 	.short	(.L_19 - .L_18)
.L_18:
        /*009c*/ 	.word	0x00000000


	//----- nvinfo : EIATTR_CBANK_PARAM_SIZE
	.align		4
.L_19:
        /*00a0*/ 	.byte	0x03, 0x19
        /*00a2*/ 	.short	0x0018


	//----- nvinfo : EIATTR_PARAM_CBANK
	.align		4
        /*00a4*/ 	.byte	0x04, 0x0a
        /*00a6*/ 	.short	(.L_21 - .L_20)
	.align		4
.L_20:
        /*00a8*/ 	.word	index@(.nv.constant0._Z14threeSumKernelPiiS_)
        /*00ac*/ 	.short	0x0380
        /*00ae*/ 	.short	0x0018


	//----- nvinfo : EIATTR_SW_WAR
	.align		4
.L_21:
        /*00b0*/ 	.byte	0x04, 0x36
        /*00b2*/ 	.short	(.L_23 - .L_22)
.L_22:
        /*00b4*/ 	.word	0x00000008
.L_23:


//--------------------- .nv.callgraph             --------------------------
	.section	.nv.callgraph,"",@"SHT_CUDA_CALLGRAPH"
	.align	4
	.sectionentsize	8
	.align		4
        /*0000*/ 	.word	0x00000000
	.align		4
        /*0004*/ 	.word	0xffffffff
	.align		4
        /*0008*/ 	.word	0x00000000
	.align		4
        /*000c*/ 	.word	0xfffffffe
	.align		4
        /*0010*/ 	.word	0x00000000
	.align		4
        /*0014*/ 	.word	0xfffffffd
	.align		4
        /*0018*/ 	.word	0x00000000
	.align		4
        /*001c*/ 	.word	0xfffffffc


//--------------------- .text._Z14threeSumKernelPiiS_ --------------------------
	.section	.text._Z14threeSumKernelPiiS_,"ax",@progbits
	.align	128
        .global         _Z14threeSumKernelPiiS_
        .type           _Z14threeSumKernelPiiS_,@function
        .size           _Z14threeSumKernelPiiS_,(.L_x_40 - _Z14threeSumKernelPiiS_)
        .other          _Z14threeSumKernelPiiS_,@"STO_CUDA_ENTRY STV_DEFAULT"
_Z14threeSumKernelPiiS_:
.text._Z14threeSumKernelPiiS_:
[----:B------:R-:W-:Y:S01]  /*0000*/  LDC R1, c[0x0][0x37c] ;  /* 0x0000df00ff017b82 */ /* 0x000fe20000000800 */
[----:B------:R-:W0:Y:S07]  /*0010*/  S2R R3, SR_TID.X ;  /* 0x0000000000037919 */ /* 0x000e2e0000002100 */
[----:B------:R-:W0:Y:S08]  /*0020*/  S2UR UR4, SR_CTAID.X ;  /* 0x00000000000479c3 */ /* 0x000e300000002500 */
[----:B------:R-:W0:Y:S08]  /*0030*/  LDC R0, c[0x0][0x360] ;  /* 0x0000d800ff007b82 */ /* 0x000e300000000800 */
[----:B------:R-:W1:Y:S01]  /*0040*/  LDC R5, c[0x0][0x388] ;  /* 0x0000e200ff057b82 */ /* 0x000e620000000800 */
[----:B0-----:R-:W-:-:S05]  /*0050*/  IMAD R0, R0, UR4, R3 ;  /* 0x0000000400007c24 */ /* 0x001fca000f8e0203 */
[----:B-1----:R-:W-:-:S13]  /*0060*/  ISETP.GE.AND P0, PT, R0, R5, PT ;  /* 0x000000050000720c */ /* 0x002fda0003f06270 */
[----:B------:R-:W-:Y:S05]  /*0070*/  @P0 EXIT ;  /* 0x000000000000094d */ /* 0x000fea0003800000 */
[----:B------:R-:W-:Y:S02]  /*0080*/  VIADD R3, R0, 0x1 ;  /* 0x0000000100037836 */ /* 0x000fe40000000000 */
[----:B------:R-:W-:-:S05]  /*0090*/  VIADD R2, R5, 0xffffffff ;  /* 0xffffffff05027836 */ /* 0x000fca0000000000 */
[----:B------:R-:W-:-:S13]  /*00a0*/  ISETP.GE.AND P0, PT, R3, R2, PT ;  /* 0x000000020300720c */ /* 0x000fda0003f06270 */
[----:B------:R-:W-:Y:S05]  /*00b0*/  @P0 EXIT ;  /* 0x000000000000094d */ /* 0x000fea0003800000 */
[----:B------:R-:W0:Y:S01]  /*00c0*/  LDC.64 R10, c[0x0][0x380] ;  /* 0x0000e000ff0a7b82 */ /* 0x000e220000000a00 */
[----:B------:R-:W-:Y:S01]  /*00d0*/  IMAD.MOV.U32 R7, RZ, RZ, R3 ;  /* 0x000000ffff077224 */ /* 0x000fe200078e0003 */
[C-C-:B------:R-:W-:Y:S01]  /*00e0*/  IADD3 R3, PT, PT, -R0.reuse, -0x2, R5.reuse ;  /* 0xfffffffe00037810 */ /* 0x140fe20007ffe105 */
[----:B------:R-:W-:Y:S01]  /*00f0*/  IMAD.MOV.U32 R6, RZ, RZ, R0 ;  /* 0x000000ffff067224 */ /* 0x000fe200078e0000 */
[----:B------:R-:W-:Y:S01]  /*0100*/  PRMT R4, RZ, 0x7610, R4 ;  /* 0x00007610ff047816 */ /* 0x000fe20000000004 */
[----:B------:R-:W1:Y:S01]  /*0110*/  LDCU.64 UR6, c[0x0][0x358] ;  /* 0x00006b00ff0677ac */ /* 0x000e620008000a00 */
[----:B------:R-:W-:Y:S01]  /*0120*/  PRMT R5, RZ, 0x7610, R5 ;  /* 0x00007610ff057816 */ /* 0x000fe20000000005 */
[----:B------:R-:W-:Y:S01]  /*0130*/  UMOV UR4, URZ ;  /* 0x000000ff00047c82 */ /* 0x000fe20008000000 */
[----:B01----:R-:W-:-:S07]  /*0140*/  IMAD.WIDE R10, R0, 0x4, R10 ;  /* 0x00000004000a7825 */ /* 0x003fce00078e020a */
.L_x_38:
[----:B0-----:R-:W0:Y:S01]  /*0150*/  LDC R9, c[0x0][0x388] ;  /* 0x0000e200ff097b82 */ /* 0x001e220000000800 */
[----:B------:R-:W-:Y:S01]  /*0160*/  VIADD R8, R6, 0x2 ;  /* 0x0000000206087836 */ /* 0x000fe20000000000 */
[----:B------:R-:W-:Y:S01]  /*0170*/  BSSY.RECONVERGENT B0, `(.L_x_0) ;  /* 0x0000128000007945 */ /* 0x000fe20003800200 */
[----:B------:R-:W-:Y:S02]  /*0180*/  IMAD.MOV.U32 R21, RZ, RZ, R6 ;  /* 0x000000ffff157224 */ /* 0x000fe400078e0006 */
[----:B------:R-:W-:Y:S01]  /*0190*/  IMAD.MOV.U32 R6, RZ, RZ, R7 ;  /* 0x000000ffff067224 */ /* 0x000fe200078e0007 */
[----:B0-----:R-:W-:-:S13]  /*01a0*/  ISETP.GE.AND P0, PT, R8, R9, PT ;  /* 0x000000090800720c */ /* 0x001fda0003f06270 */
[----:B-1----:R-:W-:Y:S05]  /*01b0*/  @P0 BRA `(.L_x_1) ;  /* 0x00000010008c0947 */ /* 0x002fea0003800000 */
[----:B------:R-:W-:Y:S01]  /*01c0*/  IADD3 R7, PT, PT, R0, UR4, RZ ;  /* 0x0000000400077c10 */ /* 0x000fe2000fffe0ff */
[----:B------:R-:W0:Y:S01]  /*01d0*/  LDCU.64 UR8, c[0x0][0x380] ;  /* 0x00007000ff0877ac */ /* 0x000e220008000a00 */
[----:B------:R-:W-:Y:S01]  /*01e0*/  IMAD.MOV R20, RZ, RZ, -R5 ;  /* 0x000000ffff147224 */ /* 0x000fe200078e0a05 */
[----:B------:R-:W-:Y:S01]  /*01f0*/  BSSY.RECONVERGENT B2, `(.L_x_2) ;  /* 0x000009b000027945 */ /* 0x000fe20003800200 */
[----:B------:R-:W-:Y:S01]  /*0200*/  IADD3 R7, PT, PT, -R7, -0x3, R9 ;  /* 0xfffffffd07077810 */ /* 0x000fe20007ffe109 */
[----:B------:R-:W-:Y:S02]  /*0210*/  IMAD.MOV R12, RZ, RZ, -R4 ;  /* 0x000000ffff0c7224 */ /* 0x000fe400078e0a04 */
[----:B------:R-:W-:Y:S02]  /*0220*/  PRMT R20, R20, 0x7710, RZ ;  /* 0x0000771014147816 */ /* 0x000fe400000000ff */
[----:B------:R-:W-:Y:S01]  /*0230*/  ISETP.GE.U32.AND P0, PT, R7, 0x7, PT ;  /* 0x000000070700780c */ /* 0x000fe20003f06070 */
[----:B------:R-:W-:Y:S01]  /*0240*/  IMAD.MOV.U32 R7, RZ, RZ, R8 ;  /* 0x000000ffff077224 */ /* 0x000fe200078e0008 */
[----:B------:R-:W-:Y:S01]  /*0250*/  PRMT R12, R12, 0x7710, RZ ;  /* 0x000077100c0c7816 */ /* 0x000fe200000000ff */
[C---:B------:R-:W-:Y:S01]  /*0260*/  IMAD.IADD R20, R3.reuse, 0x1, R20 ;  /* 0x0000000103147824 */ /* 0x040fe200078e0214 */
[----:B------:R-:W-:-:S03]  /*0270*/  IADD3 R8, PT, PT, R3, -UR4, RZ ;  /* 0x8000000403087c10 */ /* 0x000fc6000fffe0ff */
[----:B------:R-:W-:Y:S01]  /*0280*/  IMAD.IADD R9, R3, 0x1, R12 ;  /* 0x0000000103097824 */ /* 0x000fe200078e020c */
[----:B------:R-:W-:Y:S01]  /*0290*/  LOP3.LUT R20, R20, 0x7, RZ, 0xc0, !PT ;  /* 0x0000000714147812 */ /* 0x000fe200078ec0ff */
[----:B0-----:R-:W-:Y:S02]  /*02a0*/  IMAD.U32 R16, RZ, RZ, UR8 ;  /* 0x00000008ff107e24 */ /* 0x001fe4000f8e00ff */
[----:B------:R-:W-:Y:S02]  /*02b0*/  IMAD.U32 R17, RZ, RZ, UR9 ;  /* 0x00000009ff117e24 */ /* 0x000fe4000f8e00ff */
[----:B------:R-:W-:Y:S01]  /*02c0*/  IMAD.WIDE R12, R6, 0x4, R16 ;  /* 0x00000004060c7825 */ /* 0x000fe200078e0210 */
[----:B------:R-:W-:Y:S06]  /*02d0*/  @!P0 BRA `(.L_x_3) ;  /* 0x0000000800308947 */ /* 0x000fec0003800000 */
[----:B------:R-:W0:Y:S01]  /*02e0*/  LDC.64 R16, c[0x0][0x380] ;  /* 0x0000e000ff107b82 */ /* 0x000e220000000a00 */
[----:B------:R-:W-:Y:S01]  /*02f0*/  LOP3.LUT R22, R8, 0xfffffff8, RZ, 0xc0, !PT ;  /* 0xfffffff808167812 */ /* 0x000fe200078ec0ff */
[----:B------:R-:W-:Y:S04]  /*0300*/  BSSY.RECONVERGENT B1, `(.L_x_4) ;  /* 0x0000088000017945 */ /* 0x000fe80003800200 */
[----:B------:R-:W-:-:S07]  /*0310*/  IMAD.MOV R22, RZ, RZ, -R22 ;  /* 0x000000ffff167224 */ /* 0x000fce00078e0a16 */
.L_x_21:
[----:B0-----:R-:W-:Y:S01]  /*0320*/  IMAD.WIDE R14, R7, 0x4, R16 ;  /* 0x00000004070e7825 */ /* 0x001fe200078e0210 */
[----:B------:R-:W2:Y:S04]  /*0330*/  LDG.E R23, desc[UR6][R10.64] ;  /* 0x000000060a177981 */ /* 0x000ea8000c1e1900 */
[----:B------:R-:W3:Y:S04]  /*0340*/  LDG.E R18, desc[UR6][R14.64] ;  /* 0x000000060e127981 */ /* 0x000ee8000c1e1900 */
[----:B------:R-:W2:Y:S01]  /*0350*/  LDG.E R24, desc[UR6][R12.64] ;  /* 0x000000060c187981 */ /* 0x000ea2000c1e1900 */
[----:B------:R-:W-:Y:S01]  /*0360*/  BSSY.RECONVERGENT B3, `(.L_x_5) ;  /* 0x000000e000037945 */ /* 0x000fe20003800200 */
[----:B---3--:R-:W-:-:S02]  /*0370*/  IMAD.MOV R19, RZ, RZ, -R18 ;  /* 0x000000ffff137224 */ /* 0x008fc400078e0a12 */
[----:B--2---:R-:W-:-:S05]  /*0380*/  IMAD.IADD R18, R23, 0x1, R24 ;  /* 0x0000000117127824 */ /* 0x004fca00078e0218 */
[----:B------:R-:W-:-:S13]  /*0390*/  ISETP.NE.AND P0, PT, R18, R19, PT ;  /* 0x000000131200720c */ /* 0x000fda0003f05270 */
[----:B------:R-:W-:Y:S05]  /*03a0*/  @P0 BRA `(.L_x_6) ;  /* 0x0000000000240947 */ /* 0x000fea0003800000 */
[----:B------:R-:W0:Y:S01]  /*03b0*/  S2R R23, SR_LANEID ;  /* 0x0000000000177919 */ /* 0x000e220000000000 */
[----:B------:R-:W1:Y:S01]  /*03c0*/  LDC.64 R18, c[0x0][0x390] ;  /* 0x0000e400ff127b82 */ /* 0x000e620000000a00 */
[----:B------:R-:W-:Y:S02]  /*03d0*/  VOTEU.ANY UR5, UPT, PT ;  /* 0x0000000000057886 */ /* 0x000fe400038e0100 */
[----:B------:R-:W-:Y:S02]  /*03e0*/  UFLO.U32 UR8, UR5 ;  /* 0x00000005000872bd */ /* 0x000fe400080e0000 */
[----:B------:R-:W1:Y:S04]  /*03f0*/  POPC R25, UR5 ;  /* 0x0000000500197d09 */ /* 0x000e680008000000 */
[----:B0-----:R-:W-:-:S13]  /*0400*/  ISETP.EQ.U32.AND P0, PT, R23, UR8, PT ;  /* 0x0000000817007c0c */ /* 0x001fda000bf02070 */
[----:B-1----:R0:W-:Y:S04]  /*0410*/  @P0 REDG.E.ADD.STRONG.GPU desc[UR6][R18.64], R25 ;  /* 0x000000191200098e */ /* 0x0021e8000c12e106 */
[----:B------:R0:W5:Y:S04]  /*0420*/  LDG.E R23, desc[UR6][R10.64] ;  /* 0x000000060a177981 */ /* 0x000168000c1e1900 */
[----:B------:R0:W5:Y:S02]  /*0430*/  LDG.E R24, desc[UR6][R12.64] ;  /* 0x000000060c187981 */ /* 0x000164000c1e1900 */
.L_x_6:
[----:B------:R-:W-:Y:S05]  /*0440*/  BSYNC.RECONVERGENT B3 ;  /* 0x0000000000037941 */ /* 0x000fea0003800200 */
.L_x_5:
[----:B0-----:R-:W2:Y:S01]  /*0450*/  LDG.E R18, desc[UR6][R14.64+0x4] ;  /* 0x000004060e127981 */ /* 0x001ea2000c1e1900 */
[----:B------:R-:W-:Y:S01]  /*0460*/  BSSY.RECONVERGENT B3, `(.L_x_7) ;  /* 0x000000e000037945 */ /* 0x000fe20003800200 */
[----:B--2---:R-:W-:Y:S02]  /*0470*/  IMAD.MOV R19, RZ, RZ, -R18 ;  /* 0x000000ffff137224 */ /* 0x004fe400078e0a12 */
[----:B-----5:R-:W-:-:S05]  /*0480*/  IMAD.IADD R18, R23, 0x1, R24 ;  /* 0x0000000117127824 */ /* 0x020fca00078e0218 */
        /* <DEDUP_REMOVED lines=11> */
.L_x_8:
[----:B------:R-:W-:Y:S05]  /*0540*/  BSYNC.RECONVERGENT B3 ;  /* 0x0000000000037941 */ /* 0x000fea0003800200 */
.L_x_7:
[----:B0-----:R-:W2:Y:S01]  /*0550*/  LDG.E R18, desc[UR6][R14.64+0x8] ;  /* 0x000008060e127981 */ /* 0x001ea2000c1e1900 */
[----:B-----5:R-:W-:Y:S01]  /*0560*/  IMAD.IADD R19, R23, 0x1, R24 ;  /* 0x0000000117137824 */ /* 0x020fe200078e0218 */
[----:B------:R-:W-:Y:S01]  /*0570*/  BSSY.RECONVERGENT B3, `(.L_x_9) ;  /* 0x000000d000037945 */ /* 0x000fe20003800200 */
[----:B--2---:R-:W-:-:S04]  /*0580*/  IADD3 R18, PT, PT, -R18, RZ, RZ ;  /* 0x000000ff12127210 */ /* 0x004fc80007ffe1ff */
        /* <DEDUP_REMOVED lines=11> */
.L_x_10:
[----:B------:R-:W-:Y:S05]  /*0640*/  BSYNC.RECONVERGENT B3 ;  /* 0x0000000000037941 */ /* 0x000fea0003800200 */
.L_x_9:
[----:B0-----:R-:W2:Y:S01]  /*0650*/  LDG.E R18, desc[UR6][R14.64+0xc] ;  /* 0x00000c060e127981 */ /* 0x001ea2000c1e1900 */
[----:B-----5:R-:W-:Y:S01]  /*0660*/  IMAD.IADD R19, R23, 0x1, R24 ;  /* 0x0000000117137824 */ /* 0x020fe200078e0218 */
[----:B------:R-:W-:Y:S01]  /*0670*/  BSSY.RECONVERGENT B3, `(.L_x_11) ;  /* 0x000000d000037945 */ /* 0x000fe20003800200 */
[----:B--2---:R-:W-:-:S05]  /*0680*/  IMAD.MOV R18, RZ, RZ, -R18 ;  /* 0x000000ffff127224 */ /* 0x004fca00078e0a12 */
        /* <DEDUP_REMOVED lines=11> */
.L_x_12:
[----:B------:R-:W-:Y:S05]  /*0740*/  BSYNC.RECONVERGENT B3 ;  /* 0x0000000000037941 */ /* 0x000fea0003800200 */
.L_x_11:
        /* <DEDUP_REMOVED lines=15> */
.L_x_14:
[----:B------:R-:W-:Y:S05]  /*0840*/  BSYNC.RECONVERGENT B3 ;  /* 0x0000000000037941 */ /* 0x000fea0003800200 */
.L_x_13:
[----:B0-----:R-:W2:Y:S01]  /*0850*/  LDG.E R18, desc[UR6][R14.64+0x14] ;  /* 0x000014060e127981 */ /* 0x001ea2000c1e1900 */
[----:B-----5:R-:W-:Y:S01]  /*0860*/  IADD3 R19, PT, PT, R23, R24, RZ ;  /* 0x0000001817137210 */ /* 0x020fe20007ffe0ff */
        /* <DEDUP_REMOVED lines=13> */
.L_x_16:
[----:B------:R-:W-:Y:S05]  /*0940*/  BSYNC.RECONVERGENT B3 ;  /* 0x0000000000037941 */ /* 0x000fea0003800200 */
.L_x_15:
        /* <DEDUP_REMOVED lines=15> */
.L_x_18:
[----:B------:R-:W-:Y:S05]  /*0a40*/  BSYNC.RECONVERGENT B3 ;  /* 0x0000000000037941 */ /* 0x000fea0003800200 */
.L_x_17:
[----:B------:R-:W0:Y:S01]  /*0a50*/  LDG.E R14, desc[UR6][R14.64+0x1c] ;  /* 0x00001c060e0e7981 */ /* 0x000e22000c1e1900 */
[----:B-----5:R-:W-:Y:S01]  /*0a60*/  IMAD.IADD R23, R24, 0x1, R23 ;  /* 0x0000000118177824 */ /* 0x020fe200078e0217 */
[----:B------:R-:W-:Y:S01]  /*0a70*/  BSSY.RECONVERGENT B3, `(.L_x_19) ;  /* 0x000000d000037945 */ /* 0x000fe20003800200 */
[----:B------:R-:W-:-:S05]  /*0a80*/  VIADD R22, R22, 0x8 ;  /* 0x0000000816167836 */ /* 0x000fca0000000000 */
[----:B------:R-:W-:Y:S01]  /*0a90*/  ISETP.NE.AND P0, PT, R22, RZ, PT ;  /* 0x000000ff1600720c */ /* 0x000fe20003f05270 */
[----:B0-----:R-:W-:-:S05]  /*0aa0*/  IMAD.MOV R18, RZ, RZ, -R14 ;  /* 0x000000ffff127224 */ /* 0x001fca00078e0a0e */
        /* <DEDUP_REMOVED lines=8> */
[----:B-1----:R0:W-:Y:S02]  /*0b30*/  @P1 REDG.E.ADD.STRONG.GPU desc[UR6][R14.64], R19 ;  /* 0x000000130e00198e */ /* 0x0021e4000c12e106 */
.L_x_20:
[----:B------:R-:W-:Y:S05]  /*0b40*/  BSYNC.RECONVERGENT B3 ;  /* 0x0000000000037941 */ /* 0x000fea0003800200 */
.L_x_19:
[----:B------:R-:W-:Y:S01]  /*0b50*/  IADD3 R7, PT, PT, R7, 0x8, RZ ;  /* 0x0000000807077810 */ /* 0x000fe20007ffe0ff */
[----:B------:R-:W-:Y:S01]  /*0b60*/  VIADD R21, R21, 0x8 ;  /* 0x0000000815157836 */ /* 0x000fe20000000000 */
[----:B------:R-:W-:Y:S06]  /*0b70*/  @P0 BRA `(.L_x_21) ;  /* 0xfffffff400e80947 */ /* 0x000fec000383ffff */
[----:B------:R-:W-:Y:S05]  /*0b80*/  BSYNC.RECONVERGENT B1 ;  /* 0x0000000000017941 */ /* 0x000fea0003800200 */
.L_x_4:
[----:B------:R-:W-:-:S07]  /*0b90*/  VIADD R7, R21, 0x2 ;  /* 0x0000000215077836 */ /* 0x000fce0000000000 */
.L_x_3:
[----:B------:R-:W-:Y:S05]  /*0ba0*/  BSYNC.RECONVERGENT B2 ;  /* 0x0000000000027941 */ /* 0x000fea0003800200 */
.L_x_2:
[----:B------:R-:W-:-:S13]  /*0bb0*/  LOP3.LUT P0, RZ, R8, 0x7, RZ, 0xc0, !PT ;  /* 0x0000000708ff7812 */ /* 0x000fda000780c0ff */
[----:B------:R-:W-:Y:S05]  /*0bc0*/  @!P0 BRA `(.L_x_1) ;  /* 0x0000000800088947 */ /* 0x000fea0003800000 */
[----:B------:R-:W-:Y:S01]  /*0bd0*/  VIADD R8, R20, 0xffffffff ;  /* 0xffffffff14087836 */ /* 0x000fe20000000000 */
[----:B------:R-:W-:Y:S04]  /*0be0*/  BSSY.RECONVERGENT B1, `(.L_x_22) ;  /* 0x0000045000017945 */ /* 0x000fe80003800200 */
[----:B------:R-:W-:-:S13]  /*0bf0*/  ISETP.GE.U32.AND P0, PT, R8, 0x3, PT ;  /* 0x000000030800780c */ /* 0x000fda0003f06070 */
[----:B------:R-:W-:Y:S05]  /*0c00*/  @!P0 BRA `(.L_x_23) ;  /* 0x0000000400088947 */ /* 0x000fea0003800000 */
[----:B0-----:R-:W-:Y:S01]  /*0c10*/  IMAD.WIDE R14, R7, 0x4, R16 ;  /* 0x00000004070e7825 */ /* 0x001fe200078e0210 */
[----:B------:R-:W2:Y:S04]  /*0c20*/  LDG.E R21, desc[UR6][R10.64] ;  /* 0x000000060a157981 */ /* 0x000ea8000c1e1900 */
[----:B------:R-:W2:Y:S04]  /*0c30*/  LDG.E R22, desc[UR6][R12.64] ;  /* 0x000000060c167981 */ /* 0x000ea8000c1e1900 */
[----:B------:R-:W3:Y:S01]  /*0c40*/  LDG.E R18, desc[UR6][R14.64] ;  /* 0x000000060e127981 */ /* 0x000ee2000c1e1900 */
[----:B------:R-:W-:Y:S01]  /*0c50*/  BSSY.RECONVERGENT B2, `(.L_x_24) ;  /* 0x000000e000027945 */ /* 0x000fe20003800200 */
[----:B--2---:R-:W-:-:S02]  /*0c60*/  IMAD.IADD R8, R21, 0x1, R22 ;  /* 0x0000000115087824 */ /* 0x004fc400078e0216 */
[----:B---3--:R-:W-:-:S05]  /*0c70*/  IMAD.MOV R19, RZ, RZ, -R18 ;  /* 0x000000ffff137224 */ /* 0x008fca00078e0a12 */
        /* <DEDUP_REMOVED lines=11> */
.L_x_25:
[----:B------:R-:W-:Y:S05]  /*0d30*/  BSYNC.RECONVERGENT B2 ;  /* 0x0000000000027941 */ /* 0x000fea0003800200 */
.L_x_24:
        /* <DEDUP_REMOVED lines=15> */
.L_x_27:
[----:B------:R-:W-:Y:S05]  /*0e30*/  BSYNC.RECONVERGENT B2 ;  /* 0x0000000000027941 */ /* 0x000fea0003800200 */
.L_x_26:
[----:B------:R-:W2:Y:S01]  /*0e40*/  LDG.E R8, desc[UR6][R14.64+0x8] ;  /* 0x000008060e087981 */ /* 0x000ea2000c1e1900 */
[----:B0----5:R-:W-:Y:S01]  /*0e50*/  IMAD.IADD R19, R21, 0x1, R22 ;  /* 0x0000000115137824 */ /* 0x021fe200078e0216 */
        /* <DEDUP_REMOVED lines=13> */
.L_x_29:
[----:B------:R-:W-:Y:S05]  /*0f30*/  BSYNC.RECONVERGENT B2 ;  /* 0x0000000000027941 */ /* 0x000fea0003800200 */
.L_x_28:
[----:B------:R-:W2:Y:S01]  /*0f40*/  LDG.E R14, desc[UR6][R14.64+0xc] ;  /* 0x00000c060e0e7981 */ /* 0x000ea2000c1e1900 */
[----:B-----5:R-:W-:Y:S01]  /*0f50*/  IMAD.IADD R21, R22, 0x1, R21 ;  /* 0x0000000116157824 */ /* 0x020fe200078e0215 */
[----:B------:R-:W-:Y:S01]  /*0f60*/  BSSY.RECONVERGENT B2, `(.L_x_30) ;  /* 0x000000b000027945 */ /* 0x000fe20003800200 */
[----:B--2---:R-:W-:-:S05]  /*0f70*/  IMAD.MOV R8, RZ, RZ, -R14 ;  /* 0x000000ffff087224 */ /* 0x004fca00078e0a0e */
[----:B------:R-:W-:-:S13]  /*0f80*/  ISETP.NE.AND P0, PT, R21, R8, PT ;  /* 0x000000081500720c */ /* 0x000fda0003f05270 */
[----:B------:R-:W-:Y:S05]  /*0f90*/  @P0 BRA `(.L_x_31) ;  /* 0x00000000001c0947 */ /* 0x000fea0003800000 */
[----:B------:R-:W1:Y:S01]  /*0fa0*/  S2R R8, SR_LANEID ;  /* 0x0000000000087919 */ /* 0x000e620000000000 */
[----:B------:R-:W2:Y:S01]  /*0fb0*/  LDC.64 R14, c[0x0][0x390] ;  /* 0x0000e400ff0e7b82 */ /* 0x000ea20000000a00 */
[----:B------:R-:W-:Y:S02]  /*0fc0*/  VOTEU.ANY UR5, UPT, PT ;  /* 0x0000000000057886 */ /* 0x000fe400038e0100 */
[----:B------:R-:W-:Y:S02]  /*0fd0*/  UFLO.U32 UR8, UR5 ;  /* 0x00000005000872bd */ /* 0x000fe400080e0000 */
[----:B0-----:R-:W2:Y:S04]  /*0fe0*/  POPC R19, UR5 ;  /* 0x0000000500137d09 */ /* 0x001ea80008000000 */
[----:B-1----:R-:W-:-:S13]  /*0ff0*/  ISETP.EQ.U32.AND P0, PT, R8, UR8, PT ;  /* 0x0000000808007c0c */ /* 0x002fda000bf02070 */
[----:B--2---:R1:W-:Y:S02]  /*1000*/  @P0 REDG.E.ADD.STRONG.GPU desc[UR6][R14.64], R19 ;  /* 0x000000130e00098e */ /* 0x0043e4000c12e106 */
.L_x_31:
[----:B------:R-:W-:Y:S05]  /*1010*/  BSYNC.RECONVERGENT B2 ;  /* 0x0000000000027941 */ /* 0x000fea0003800200 */
.L_x_30:
[----:B------:R-:W-:-:S07]  /*1020*/  IADD3 R7, PT, PT, R7, 0x4, RZ ;  /* 0x0000000407077810 */ /* 0x000fce0007ffe0ff */
.L_x_23:
[----:B------:R-:W-:Y:S05]  /*1030*/  BSYNC.RECONVERGENT B1 ;  /* 0x0000000000017941 */ /* 0x000fea0003800200 */
.L_x_22:
[----:B------:R-:W-:-:S13]  /*1040*/  LOP3.LUT P0, RZ, R20, 0x3, RZ, 0xc0, !PT ;  /* 0x0000000314ff7812 */ /* 0x000fda000780c0ff */
[----:B------:R-:W-:Y:S05]  /*1050*/  @!P0 BRA `(.L_x_1) ;  /* 0x0000000000e48947 */ /* 0x000fea0003800000 */
[----:B------:R-:W-:Y:S01]  /*1060*/  LOP3.LUT R8, R9, 0x3, RZ, 0xc0, !PT ;  /* 0x0000000309087812 */ /* 0x000fe200078ec0ff */
[----:B------:R-:W-:Y:S03]  /*1070*/  BSSY.RECONVERGENT B1, `(.L_x_32) ;  /* 0x0000025000017945 */ /* 0x000fe60003800200 */
[----:B------:R-:W-:-:S13]  /*1080*/  ISETP.NE.AND P0, PT, R8, 0x1, PT ;  /* 0x000000010800780c */ /* 0x000fda0003f05270 */
[----:B------:R-:W-:Y:S05]  /*1090*/  @!P0 BRA `(.L_x_33) ;  /* 0x0000000000888947 */ /* 0x000fea0003800000 */
[----:B01----:R-:W-:Y:S01]  /*10a0*/  IMAD.WIDE R14, R7, 0x4, R16 ;  /* 0x00000004070e7825 */ /* 0x003fe200078e0210 */
        /* <DEDUP_REMOVED lines=17> */
.L_x_35:
[----:B------:R-:W-:Y:S05]  /*11c0*/  BSYNC.RECONVERGENT B2 ;  /* 0x0000000000027941 */ /* 0x000fea0003800200 */
.L_x_34:
[----:B------:R-:W0:Y:S01]  /*11d0*/  LDG.E R14, desc[UR6][R14.64+0x4] ;  /* 0x000004060e0e7981 */ /* 0x000e22000c1e1900 */
[----:B-----5:R-:W-:Y:S01]  /*11e0*/  IMAD.IADD R20, R21, 0x1, R20 ;  /* 0x0000000115147824 */ /* 0x020fe200078e0214 */
[----:B------:R-:W-:Y:S01]  /*11f0*/  BSSY.RECONVERGENT B2, `(.L_x_36) ;  /* 0x000000b000027945 */ /* 0x000fe20003800200 */
        /* <DEDUP_REMOVED lines=10> */
.L_x_37:
[----:B------:R-:W-:Y:S05]  /*12a0*/  BSYNC.RECONVERGENT B2 ;  /* 0x0000000000027941 */ /* 0x000fea0003800200 */
.L_x_36:
[----:B------:R-:W-:-:S07]  /*12b0*/  VIADD R7, R7, 0x2 ;  /* 0x0000000207077836 */ /* 0x000fce0000000000 */
.L_x_33:
[----:B------:R-:W-:Y:S05]  /*12c0*/  BSYNC.RECONVERGENT B1 ;  /* 0x0000000000017941 */ /* 0x000fea0003800200 */
.L_x_32:
[----:B------:R-:W-:-:S04]  /*12d0*/  LOP3.LUT R9, R9, 0x1, RZ, 0xc0, !PT ;  /* 0x0000000109097812 */ /* 0x000fc800078ec0ff */
[----:B------:R-:W-:-:S13]  /*12e0*/  ISETP.NE.U32.AND P0, PT, R9, 0x1, PT ;  /* 0x000000010900780c */ /* 0x000fda0003f05070 */
[----:B------:R-:W-:Y:S05]  /*12f0*/  @P0 BRA `(.L_x_1) ;  /* 0x00000000003c0947 */ /* 0x000fea0003800000 */
[----:B------:R-:W-:Y:S01]  /*1300*/  IMAD.WIDE R16, R7, 0x4, R16 ;  /* 0x0000000407107825 */ /* 0x000fe200078e0210 */
[----:B0-----:R-:W2:Y:S04]  /*1310*/  LDG.E R12, desc[UR6][R12.64] ;  /* 0x000000060c0c7981 */ /* 0x001ea8000c1e1900 */
[----:B------:R-:W2:Y:S04]  /*1320*/  LDG.E R7, desc[UR6][R10.64] ;  /* 0x000000060a077981 */ /* 0x000ea8000c1e1900 */
[----:B------:R-:W3:Y:S01]  /*1330*/  LDG.E R16, desc[UR6][R16.64] ;  /* 0x0000000610107981 */ /* 0x000ee2000c1e1900 */
[----:B--2---:R-:W-:Y:S01]  /*1340*/  IADD3 R7, PT, PT, R7, R12, RZ ;  /* 0x0000000c07077210 */ /* 0x004fe20007ffe0ff */
[----:B---3--:R-:W-:-:S05]  /*1350*/  IMAD.MOV R8, RZ, RZ, -R16 ;  /* 0x000000ffff087224 */ /* 0x008fca00078e0a10 */
[----:B------:R-:W-:-:S13]  /*1360*/  ISETP.NE.AND P0, PT, R7, R8, PT ;  /* 0x000000080700720c */ /* 0x000fda0003f05270 */
[----:B------:R-:W-:Y:S05]  /*1370*/  @P0 BRA `(.L_x_1) ;  /* 0x00000000001c0947 */ /* 0x000fea0003800000 */
[----:B------:R-:W0:Y:S01]  /*1380*/  S2R R12, SR_LANEID ;  /* 0x00000000000c7919 */ /* 0x000e220000000000 */
[----:B------:R-:W2:Y:S01]  /*1390*/  LDC.64 R8, c[0x0][0x390] ;  /* 0x0000e400ff087b82 */ /* 0x000ea20000000a00 */
[----:B------:R-:W-:Y:S02]  /*13a0*/  VOTEU.ANY UR5, UPT, PT ;  /* 0x0000000000057886 */ /* 0x000fe400038e0100 */
[----:B------:R-:W-:Y:S02]  /*13b0*/  UFLO.U32 UR8, UR5 ;  /* 0x00000005000872bd */ /* 0x000fe400080e0000 */
[----:B------:R-:W2:Y:S04]  /*13c0*/  POPC R7, UR5 ;  /* 0x0000000500077d09 */ /* 0x000ea80008000000 */
[----:B0-----:R-:W-:-:S13]  /*13d0*/  ISETP.EQ.U32.AND P0, PT, R12, UR8, PT ;  /* 0x000000080c007c0c */ /* 0x001fda000bf02070 */
[----:B--2---:R2:W-:Y:S02]  /*13e0*/  @P0 REDG.E.ADD.STRONG.GPU desc[UR6][R8.64], R7 ;  /* 0x000000070800098e */ /* 0x0045e4000c12e106 */
.L_x_1:
[----:B------:R-:W-:Y:S05]  /*13f0*/  BSYNC.RECONVERGENT B0 ;  /* 0x0000000000007941 */ /* 0x000fea0003800200 */
.L_x_0:
[----:B--2---:R-:W-:Y:S01]  /*1400*/  VIADD R7, R6, 0x1 ;  /* 0x0000000106077836 */ /* 0x004fe20000000000 */
[----:B------:R-:W-:Y:S01]  /*1410*/  UIADD3 UR4, UPT, UPT, UR4, 0x1, URZ ;  /* 0x0000000104047890 */ /* 0x000fe2000fffe0ff */
[----:B------:R-:W-:Y:S02]  /*1420*/  VIADD R5, R5, 0x1 ;  /* 0x0000000105057836 */ /* 0x000fe40000000000 */
[----:B------:R-:W-:Y:S01]  /*1430*/  VIADD R4, R4, 0x1 ;  /* 0x0000000104047836 */ /* 0x000fe20000000000 */
[----:B------:R-:W-:-:S13]  /*1440*/  ISETP.GE.AND P0, PT, R7, R2, PT ;  /* 0x000000020700720c */ /* 0x000fda0003f06270 */
[----:B------:R-:W-:Y:S05]  /*1450*/  @P0 EXIT ;  /* 0x000000000000094d */ /* 0x000fea0003800000 */
[----:B------:R-:W-:Y:S05]  /*1460*/  BRA `(.L_x_38) ;  /* 0xffffffec00387947 */ /* 0x000fea000383ffff */
.L_x_39:
[----:B------:R-:W-:-:S00]  /*1470*/  BRA `(.L_x_39) ;  /* 0xfffffffc00fc7947 */ /* 0x000fc0000383ffff */
[----:B------:R-:W-:-:S00]  /*1480*/  NOP ;  /* 0x0000000000007918 */ /* 0x000fc00000000000 */
[----:B------:R-:W-:-:S00]  /*1490*/  NOP ;  /* 0x0000000000007918 */ /* 0x000fc00000000000 */
[----:B------:R-:W-:-:S00]  /*14a0*/  NOP ;  /* 0x0000000000007918 */ /* 0x000fc00000000000 */
[----:B------:R-:W-:-:S00]  /*14b0*/  NOP ;  /* 0x0000000000007918 */ /* 0x000fc00000000000 */
[----:B------:R-:W-:-:S00]  /*14c0*/  NOP ;  /* 0x0000000000007918 */ /* 0x000fc00000000000 */
[----:B------:R-:W-:-:S00]  /*14d0*/  NOP ;  /* 0x0000000000007918 */ /* 0x000fc00000000000 */
[----:B------:R-:W-:-:S00]  /*14e0*/  NOP ;  /* 0x0000000000007918 */ /* 0x000fc00000000000 */
[----:B------:R-:W-:-:S00]  /*14f0*/  NOP ;  /* 0x0000000000007918 */ /* 0x000fc00000000000 */
.L_x_40:


//--------------------- .nv.shared.reserved.0     --------------------------
	.section	.nv.shared.reserved.0,"aw",@nobits
	.weak		__nv_reservedSMEM_offset_0_alias
	.size		__nv_reservedSMEM_offset_0_alias, 0, 64
	.other		__nv_reservedSMEM_offset_0_alias,@"STO_CUDA_RESERVED_SHARED STV_DEFAULT"
__nv_reservedSMEM_offset_0_alias:
	.zero		0
	.zero		64


//--------------------- .nv.constant0._Z14threeSumKernelPiiS_ --------------------------
	.section	.nv.constant0._Z14threeSumKernelPiiS_,"a",@progbits
	.sectionflags	@""
	.align	4
.nv.constant0._Z14threeSumKernelPiiS_:
	.zero		920


//--------------------- SYMBOLS --------------------------

	.type		.nv.reservedSmem.offset0,@object
	.size		.nv.reservedSmem.offset0,0x4
